	.headerflags	@"EF_CUDA_TEXMODE_UNIFIED EF_CUDA_64BIT_ADDRESS EF_CUDA_ACCELERATORS EF_CUDA_SM90 EF_CUDA_VIRTUAL_SM(EF_CUDA_SM90)"
	.elftype	@"ET_EXEC"


//--------------------- .nv.info                  --------------------------
	.section	.nv.info,"",@"SHT_CUDA_INFO"
	.align	4


	//----- nvinfo : EIATTR_REGCOUNT
	.align		4
        /*0000*/ 	.byte	0x04, 0x2f
        /*0002*/ 	.short	(.L_1 - .L_0)
	.align		4
.L_0:
        /*0004*/ 	.word	index@(triton_poi_fused_convolution_leaky_relu_10)
        /*0008*/ 	.word	0x0000000e


	//----- nvinfo : EIATTR_MIN_STACK_SIZE
	.align		4
.L_1:
        /*000c*/ 	.byte	0x04, 0x12
        /*000e*/ 	.short	(.L_3 - .L_2)
	.align		4
.L_2:
        /*0010*/ 	.word	index@(triton_poi_fused_convolution_leaky_relu_10)
        /*0014*/ 	.word	0x00000000


	//----- nvinfo : EIATTR_FRAME_SIZE
	.align		4
.L_3:
        /*0018*/ 	.byte	0x04, 0x11
        /*001a*/ 	.short	(.L_5 - .L_4)
	.align		4
.L_4:
        /*001c*/ 	.word	index@(triton_poi_fused_convolution_leaky_relu_10)
        /*0020*/ 	.word	0x00000000


	//----- nvinfo : EIATTR_MIN_STACK_SIZE
	.align		4
.L_5:
        /*0024*/ 	.byte	0x04, 0x12
        /*0026*/ 	.short	(.L_7 - .L_6)
	.align		4
.L_6:
        /*0028*/ 	.word	index@(triton_poi_fused_convolution_leaky_relu_10)
        /*002c*/ 	.word	0x00000000
.L_7:


//--------------------- .nv.info.triton_poi_fused_convolution_leaky_relu_10 --------------------------
	.section	.nv.info.triton_poi_fused_convolution_leaky_relu_10,"",@"SHT_CUDA_INFO"
	.sectionflags	@""
	.align	4


	//----- nvinfo : EIATTR_CUDA_API_VERSION
	.align		4
        /*0000*/ 	.byte	0x04, 0x37
        /*0002*/ 	.short	(.L_9 - .L_8)
.L_8:
        /*0004*/ 	.word	0x0000007c


	//----- nvinfo : EIATTR_KPARAM_INFO
	.align		4
.L_9:
        /*0008*/ 	.byte	0x04, 0x17
        /*000a*/ 	.short	(.L_11 - .L_10)
.L_10:
        /*000c*/ 	.word	0x00000000
        /*0010*/ 	.short	0x0003
        /*0012*/ 	.short	0x0018
        /*0014*/ 	.byte	0x00, 0xf0, 0x11, 0x00


	//----- nvinfo : EIATTR_KPARAM_INFO
	.align		4
.L_11:
        /*0018*/ 	.byte	0x04, 0x17
        /*001a*/ 	.short	(.L_13 - .L_12)
.L_12:
        /*001c*/ 	.word	0x00000000
        /*0020*/ 	.short	0x0002
        /*0022*/ 	.short	0x0010
        /*0024*/ 	.byte	0x00, 0xf4, 0x21, 0x00


	//----- nvinfo : EIATTR_KPARAM_INFO
	.align		4
.L_13:
        /*0028*/ 	.byte	0x04, 0x17
        /*002a*/ 	.short	(.L_15 - .L_14)
.L_14:
        /*002c*/ 	.word	0x00000000
        /*0030*/ 	.short	0x0001
        /*0032*/ 	.short	0x0008
        /*0034*/ 	.byte	0x00, 0xf4, 0x21, 0x00


	//----- nvinfo : EIATTR_KPARAM_INFO
	.align		4
.L_15:
        /*0038*/ 	.byte	0x04, 0x17
        /*003a*/ 	.short	(.L_17 - .L_16)
.L_16:
        /*003c*/ 	.word	0x00000000
        /*0040*/ 	.short	0x0000
        /*0042*/ 	.short	0x0000
        /*0044*/ 	.byte	0x00, 0xf4, 0x21, 0x00


	//----- nvinfo : EIATTR_SPARSE_MMA_MASK
	.align		4
.L_17:
        /*0048*/ 	.byte	0x03, 0x50
        /*004a*/ 	.short	0x0000


	//----- nvinfo : EIATTR_MAXREG_COUNT
	.align		4
        /*004c*/ 	.byte	0x03, 0x1b
        /*004e*/ 	.short	0x00ff


	//----- nvinfo : EIATTR_EXIT_INSTR_OFFSETS
	.align		4
        /*0050*/ 	.byte	0x04, 0x1c
        /*0052*/ 	.short	(.L_19 - .L_18)


	//   ....[0]....
.L_18:
        /*0054*/ 	.word	0x00000220


	//----- nvinfo : EIATTR_REQNTID
	.align		4
.L_19:
        /*0058*/ 	.byte	0x04, 0x10
        /*005a*/ 	.short	(.L_21 - .L_20)
.L_20:
        /*005c*/ 	.word	0x00000080
        /*0060*/ 	.word	0x00000001
        /*0064*/ 	.word	0x00000001


	//----- nvinfo : EIATTR_CBANK_PARAM_SIZE
	.align		4
.L_21:
        /*0068*/ 	.byte	0x03, 0x19
        /*006a*/ 	.short	0x001c


	//----- nvinfo : EIATTR_PARAM_CBANK
	.align		4
        /*006c*/ 	.byte	0x04, 0x0a
        /*006e*/ 	.short	(.L_23 - .L_22)
	.align		4
.L_22:
        /*0070*/ 	.word	index@(.nv.constant0.triton_poi_fused_convolution_leaky_relu_10)
        /*0074*/ 	.short	0x0210
        /*0076*/ 	.short	0x001c


	//----- nvinfo : EIATTR_SW_WAR
	.align		4
.L_23:
        /*0078*/ 	.byte	0x04, 0x36
        /*007a*/ 	.short	(.L_25 - .L_24)
.L_24:
        /*007c*/ 	.word	0x00000008
.L_25:


//--------------------- .nv.callgraph             --------------------------
	.section	.nv.callgraph,"",@"SHT_CUDA_CALLGRAPH"
	.align	4
	.sectionentsize	8
	.align		4
        /*0000*/ 	.word	0x00000000
	.align		4
        /*0004*/ 	.word	0xffffffff
	.align		4
        /*0008*/ 	.word	0x00000000
	.align		4
        /*000c*/ 	.word	0xfffffffe
	.align		4
        /*0010*/ 	.word	0x00000000
	.align		4
        /*0014*/ 	.word	0xfffffffd
	.align		4
        /*0018*/ 	.word	0x00000000
	.align		4
        /*001c*/ 	.word	0xfffffffc


//--------------------- .text.triton_poi_fused_convolution_leaky_relu_10 --------------------------
	.section	.text.triton_poi_fused_convolution_leaky_relu_10,"ax",@progbits
	.align	128
        .global         triton_poi_fused_convolution_leaky_relu_10
        .type           triton_poi_fused_convolution_leaky_relu_10,@function
        .size           triton_poi_fused_convolution_leaky_relu_10,(.L_x_1 - triton_poi_fused_convolution_leaky_relu_10)
        .other          triton_poi_fused_convolution_leaky_relu_10,@"STO_CUDA_ENTRY STV_DEFAULT"
triton_poi_fused_convolution_leaky_relu_10:
.text.triton_poi_fused_convolution_leaky_relu_10:
[----:B------:R-:W-:Y:S01]  /*0000*/  LDC R1, c[0x0][0x28] ;  /* 0x00000a00ff017b82 */ /* 0x000fe20000000800 */
[----:B------:R-:W1:Y:S07]  /*0010*/  S2R R0, SR_TID.X ;  /* 0x0000000000007919 */ /* 0x000e6e0000002100 */
[----:B------:R-:W2:Y:S01]  /*0020*/  LDC.64 R4, c[0x0][0x218] ;  /* 0x00008600ff047b82 */ /* 0x000ea20000000a00 */
[----:B------:R-:W-:Y:S01]  /*0030*/  ULDC.64 UR4, c[0x0][0x208] ;  /* 0x0000820000047ab9 */ /* 0x000fe20000000a00 */
[----:B------:R-:W-:Y:S01]  /*0040*/  ULDC.64 UR6, c[0x0][0x220] ;  /* 0x0000880000067ab9 */ /* 0x000fe20000000a00 */
[----:B------:R-:W3:Y:S05]  /*0050*/  S2R R7, SR_CTAID.X ;  /* 0x0000000000077919 */ /* 0x000eea0000002500 */
[----:B------:R-:W4:Y:S01]  /*0060*/  LDC.64 R2, c[0x0][0x210] ;  /* 0x00008400ff027b82 */ /* 0x000f220000000a00 */
[----:B-1----:R-:W-:Y:S01]  /*0070*/  IMAD.SHL.U32 R0, R0, 0x2, RZ ;  /* 0x0000000200007824 */ /* 0x002fe200078e00ff */
[----:B---3--:R-:W-:-:S04]  /*0080*/  SHF.R.S32.HI R6, RZ, 0x17, R7 ;  /* 0x00000017ff067819 */ /* 0x008fc80000011407 */
[----:B------:R-:W-:Y:S02]  /*0090*/  LOP3.LUT R0, R0, 0xfe, RZ, 0xc0, !PT ;  /* 0x000000fe00007812 */ /* 0x000fe400078ec0ff */
[----:B------:R-:W-:-:S03]  /*00a0*/  SGXT R6, R6, 0x1 ;  /* 0x000000010606781a */ /* 0x000fc60000000200 */
[----:B------:R-:W-:-:S04]  /*00b0*/  IMAD R7, R7, 0x100, R0 ;  /* 0x0000010007077824 */ /* 0x000fc800078e0200 */
[----:B----4-:R-:W-:Y:S01]  /*00c0*/  IMAD.WIDE R2, R7, 0x4, R2 ;  /* 0x0000000407027825 */ /* 0x010fe200078e0202 */
[----:B------:R-:W-:-:S04]  /*00d0*/  LEA.HI R6, R6, R7, RZ, 0x6 ;  /* 0x0000000706067211 */ /* 0x000fc800078f30ff */
[----:B------:R-:W-:-:S04]  /*00e0*/  SHF.R.S32.HI R6, RZ, 0x6, R6 ;  /* 0x00000006ff067819 */ /* 0x000fc80000011406 */
[----:B------:R-:W-:-:S04]  /*00f0*/  LEA.HI R0, R6, R6, RZ, 0x7 ;  /* 0x0000000606007211 */ /* 0x000fc800078f38ff */
[----:B------:R-:W-:-:S05]  /*0100*/  LOP3.LUT R9, R0, 0xffffff80, RZ, 0xc0, !PT ;  /* 0xffffff8000097812 */ /* 0x000fca00078ec0ff */
[----:B------:R-:W-:-:S04]  /*0110*/  IMAD.IADD R9, R6, 0x1, -R9 ;  /* 0x0000000106097824 */ /* 0x000fc800078e0a09 */
[----:B--2---:R-:W-:Y:S02]  /*0120*/  IMAD.WIDE R4, R9, 0x4, R4 ;  /* 0x0000000409047825 */ /* 0x004fe400078e0204 */
[----:B------:R-:W2:Y:S04]  /*0130*/  LDG.E.64 R8, desc[UR4][R2.64] ;  /* 0x0000000402087981 */ /* 0x000ea8000c1e1b00 */
[----:B------:R-:W2:Y:S01]  /*0140*/  LDG.E.EL R4, desc[UR4][R4.64] ;  /* 0x0000000404047981 */ /* 0x000ea2000c2e1900 */
[----:B------:R-:W-:-:S04]  /*0150*/  IADD3 R6, P2, R7, UR6, RZ ;  /* 0x0000000607067c10 */ /* 0x000fc8000ff5e0ff */
[----:B------:R-:W-:Y:S02]  /*0160*/  LEA.HI.X.SX32 R7, R7, UR7, 0x1, P2 ;  /* 0x0000000707077c11 */ /* 0x000fe400090f0eff */
[CC--:B--2---:R-:W-:Y:S01]  /*0170*/  FSETP.GT.AND P0, PT, R9.reuse, -R4.reuse, PT ;  /* 0x800000040900720b */ /* 0x0c4fe20003f04000 */
[--C-:B------:R-:W-:Y:S01]  /*0180*/  FADD R9, R9, R4.reuse ;  /* 0x0000000409097221 */ /* 0x100fe20000000000 */
[C---:B------:R-:W-:Y:S01]  /*0190*/  FSETP.GT.AND P1, PT, R8.reuse, -R4, PT ;  /* 0x800000040800720b */ /* 0x040fe20003f24000 */
[----:B------:R-:W-:Y:S01]  /*01a0*/  FADD R8, R8, R4 ;  /* 0x0000000408087221 */ /* 0x000fe20000000000 */
[----:B------:R-:W-:Y:S02]  /*01b0*/  SEL R11, RZ, 0x100, !P0 ;  /* 0x00000100ff0b7807 */ /* 0x000fe40004000000 */
[----:B------:R-:W-:-:S05]  /*01c0*/  SEL R0, RZ, 0x1, !P1 ;  /* 0x00000001ff007807 */ /* 0x000fca0004800000 */
[----:B------:R-:W-:Y:S02]  /*01d0*/  IMAD.IADD R11, R0, 0x1, R11 ;  /* 0x00000001000b7824 */ /* 0x000fe400078e020b */
[----:B------:R-:W-:Y:S02]  /*01e0*/  @!P0 FMUL R9, R9, 0.10000000149011611938 ;  /* 0x3dcccccd09098820 */ /* 0x000fe40000400000 */
[----:B------:R-:W-:Y:S01]  /*01f0*/  @!P1 FMUL R8, R8, 0.10000000149011611938 ;  /* 0x3dcccccd08089820 */ /* 0x000fe20000400000 */
[----:B------:R-:W-:Y:S04]  /*0200*/  STG.E.U16 desc[UR4][R6.64], R11 ;  /* 0x0000000b06007986 */ /* 0x000fe8000c101504 */
[----:B------:R-:W-:Y:S01]  /*0210*/  STG.E.64 desc[UR4][R2.64], R8 ;  /* 0x0000000802007986 */ /* 0x000fe2000c101b04 */
[----:B------:R-:W-:Y:S05]  /*0220*/  EXIT ;  /* 0x000000000000794d */ /* 0x000fea0003800000 */
.L_x_0:
[----:B------:R-:W-:-:S00]  /*0230*/  BRA `(.L_x_0) ;  /* 0xfffffffc00fc7947 */ /* 0x000fc0000383ffff */
[----:B------:R-:W-:-:S00]  /*0240*/  NOP ;  /* 0x0000000000007918 */ /* 0x000fc00000000000 */
        /* <DEDUP_REMOVED lines=11> */
.L_x_1:


//--------------------- .nv.constant0.triton_poi_fused_convolution_leaky_relu_10 --------------------------
	.section	.nv.constant0.triton_poi_fused_convolution_leaky_relu_10,"a",@progbits
	.sectionflags	@""
	.align	4
.nv.constant0.triton_poi_fused_convolution_leaky_relu_10:
	.zero		556
